//
// Generated by NVIDIA NVVM Compiler
//
// Compiler Build ID: CL-36424714
// Cuda compilation tools, release 13.0, V13.0.88
// Based on NVVM 20.0.0
//

.version 9.0
.target sm_100
.address_size 64

	// .globl	_Z10minComparePiPb

.visible .entry _Z10minComparePiPb(
	.param .u64 .ptr .align 1 _Z10minComparePiPb_param_0,
	.param .u64 .ptr .align 1 _Z10minComparePiPb_param_1
)
{
	.reg .pred 	%p<4>;
	.reg .b16 	%rs<3>;
	.reg .b32 	%r<11>;
	.reg .b64 	%rd<13>;

	ld.param.u64 	%rd3, [_Z10minComparePiPb_param_0];
	ld.param.u64 	%rd4, [_Z10minComparePiPb_param_1];
	cvta.to.global.u64 	%rd1, %rd4;
	mov.u32 	%r4, %tid.x;
	mov.u32 	%r5, %ctaid.x;
	mov.u32 	%r6, %ntid.x;
	mad.lo.s32 	%r1, %r5, %r6, %r4;
	mov.u32 	%r7, %tid.y;
	mov.u32 	%r8, %ctaid.y;
	mov.u32 	%r9, %ntid.y;
	mad.lo.s32 	%r2, %r8, %r9, %r7;
	setp.eq.s32 	%p1, %r1, %r2;
	@%p1 bra 	$L__BB0_5;
	cvta.to.global.u64 	%rd5, %rd3;
	mul.wide.s32 	%rd6, %r1, 4;
	add.s64 	%rd7, %rd5, %rd6;
	ld.global.u32 	%r3, [%rd7];
	mul.wide.u32 	%rd8, %r2, 4;
	add.s64 	%rd2, %rd5, %rd8;
	setp.ne.s32 	%p2, %r3, 0;
	@%p2 bra 	$L__BB0_3;
	cvt.s64.s32 	%rd11, %r1;
	add.s64 	%rd12, %rd1, %rd11;
	mov.b16 	%rs2, 0;
	st.global.u8 	[%rd12], %rs2;
	bra.uni 	$L__BB0_5;
$L__BB0_3:
	ld.global.u32 	%r10, [%rd2];
	setp.le.s32 	%p3, %r3, %r10;
	@%p3 bra 	$L__BB0_5;
	cvt.s64.s32 	%rd9, %r1;
	add.s64 	%rd10, %rd1, %rd9;
	mov.b16 	%rs1, 0;
	st.global.u8 	[%rd10], %rs1;
$L__BB0_5:
	ret;

}
	// .globl	_Z7cudaMinPiPbS_
.visible .entry _Z7cudaMinPiPbS_(
	.param .u64 .ptr .align 1 _Z7cudaMinPiPbS__param_0,
	.param .u64 .ptr .align 1 _Z7cudaMinPiPbS__param_1,
	.param .u64 .ptr .align 1 _Z7cudaMinPiPbS__param_2
)
{
	.reg .pred 	%p<2>;
	.reg .b16 	%rs<2>;
	.reg .b32 	%r<3>;
	.reg .b64 	%rd<11>;

	ld.param.u64 	%rd1, [_Z7cudaMinPiPbS__param_0];
	ld.param.u64 	%rd3, [_Z7cudaMinPiPbS__param_1];
	ld.param.u64 	%rd2, [_Z7cudaMinPiPbS__param_2];
	cvta.to.global.u64 	%rd4, %rd3;
	mov.u32 	%r1, %ctaid.x;
	cvt.u64.u32 	%rd5, %r1;
	add.s64 	%rd6, %rd4, %rd5;
	ld.global.u8 	%rs1, [%rd6];
	setp.eq.s16 	%p1, %rs1, 0;
	@%p1 bra 	$L__BB1_2;
	cvta.to.global.u64 	%rd7, %rd1;
	cvta.to.global.u64 	%rd8, %rd2;
	mul.wide.u32 	%rd9, %r1, 4;
	add.s64 	%rd10, %rd7, %rd9;
	ld.global.u32 	%r2, [%rd10];
	st.global.u32 	[%rd8], %r2;
$L__BB1_2:
	ret;

}
	// .globl	_Z10maxComparePiPb
.visible .entry _Z10maxComparePiPb(
	.param .u64 .ptr .align 1 _Z10maxComparePiPb_param_0,
	.param .u64 .ptr .align 1 _Z10maxComparePiPb_param_1
)
{
	.reg .pred 	%p<3>;
	.reg .b16 	%rs<2>;
	.reg .b32 	%r<11>;
	.reg .b64 	%rd<11>;

	ld.param.u64 	%rd1, [_Z10maxComparePiPb_param_0];
	ld.param.u64 	%rd2, [_Z10maxComparePiPb_param_1];
	mov.u32 	%r3, %tid.x;
	mov.u32 	%r4, %ctaid.x;
	mov.u32 	%r5, %ntid.x;
	mad.lo.s32 	%r1, %r4, %r5, %r3;
	mov.u32 	%r6, %tid.y;
	mov.u32 	%r7, %ctaid.y;
	mov.u32 	%r8, %ntid.y;
	mad.lo.s32 	%r2, %r7, %r8, %r6;
	setp.eq.s32 	%p1, %r1, %r2;
	@%p1 bra 	$L__BB2_3;
	cvta.to.global.u64 	%rd3, %rd1;
	mul.wide.s32 	%rd4, %r1, 4;
	add.s64 	%rd5, %rd3, %rd4;
	ld.global.u32 	%r9, [%rd5];
	mul.wide.u32 	%rd6, %r2, 4;
	add.s64 	%rd7, %rd3, %rd6;
	ld.global.u32 	%r10, [%rd7];
	setp.ge.s32 	%p2, %r9, %r10;
	@%p2 bra 	$L__BB2_3;
	cvt.s64.s32 	%rd8, %r1;
	cvta.to.global.u64 	%rd9, %rd2;
	add.s64 	%rd10, %rd9, %rd8;
	mov.b16 	%rs1, 0;
	st.global.u8 	[%rd10], %rs1;
$L__BB2_3:
	ret;

}
	// .globl	_Z7cudaMaxPiPbS_
.visible .entry _Z7cudaMaxPiPbS_(
	.param .u64 .ptr .align 1 _Z7cudaMaxPiPbS__param_0,
	.param .u64 .ptr .align 1 _Z7cudaMaxPiPbS__param_1,
	.param .u64 .ptr .align 1 _Z7cudaMaxPiPbS__param_2
)
{
	.reg .pred 	%p<2>;
	.reg .b16 	%rs<2>;
	.reg .b32 	%r<3>;
	.reg .b64 	%rd<11>;

	ld.param.u64 	%rd1, [_Z7cudaMaxPiPbS__param_0];
	ld.param.u64 	%rd3, [_Z7cudaMaxPiPbS__param_1];
	ld.param.u64 	%rd2, [_Z7cudaMaxPiPbS__param_2];
	cvta.to.global.u64 	%rd4, %rd3;
	mov.u32 	%r1, %ctaid.x;
	cvt.u64.u32 	%rd5, %r1;
	add.s64 	%rd6, %rd4, %rd5;
	ld.global.u8 	%rs1, [%rd6];
	setp.eq.s16 	%p1, %rs1, 0;
	@%p1 bra 	$L__BB3_2;
	cvta.to.global.u64 	%rd7, %rd1;
	cvta.to.global.u64 	%rd8, %rd2;
	mul.wide.u32 	%rd9, %r1, 4;
	add.s64 	%rd10, %rd7, %rd9;
	ld.global.u32 	%r2, [%rd10];
	st.global.u32 	[%rd8], %r2;
$L__BB3_2:
	ret;

}
	// .globl	_Z12cudaBoolFillPbi
.visible .entry _Z12cudaBoolFillPbi(
	.param .u64 .ptr .align 1 _Z12cudaBoolFillPbi_param_0,
	.param .u32 _Z12cudaBoolFillPbi_param_1
)
{
	.reg .pred 	%p<2>;
	.reg .b16 	%rs<2>;
	.reg .b32 	%r<6>;
	.reg .b64 	%rd<5>;

	ld.param.u64 	%rd1, [_Z12cudaBoolFillPbi_param_0];
	ld.param.u32 	%r2, [_Z12cudaBoolFillPbi_param_1];
	mov.u32 	%r3, %tid.x;
	mov.u32 	%r4, %ctaid.x;
	mov.u32 	%r5, %ntid.x;
	mad.lo.s32 	%r1, %r4, %r5, %r3;
	setp.ge.s32 	%p1, %r1, %r2;
	@%p1 bra 	$L__BB4_2;
	cvta.to.global.u64 	%rd2, %rd1;
	cvt.s64.s32 	%rd3, %r1;
	add.s64 	%rd4, %rd2, %rd3;
	mov.b16 	%rs1, 1;
	st.global.u8 	[%rd4], %rs1;
$L__BB4_2:
	ret;

}
	// .globl	_Z10fillColumnPiPS_S_
.visible .entry _Z10fillColumnPiPS_S_(
	.param .u64 .ptr .align 1 _Z10fillColumnPiPS_S__param_0,
	.param .u64 .ptr .align 1 _Z10fillColumnPiPS_S__param_1,
	.param .u64 .ptr .align 1 _Z10fillColumnPiPS_S__param_2
)
{
	.reg .pred 	%p<3>;
	.reg .b32 	%r<16>;
	.reg .b64 	%rd<23>;

	ld.param.u64 	%rd5, [_Z10fillColumnPiPS_S__param_0];
	ld.param.u64 	%rd6, [_Z10fillColumnPiPS_S__param_1];
	ld.param.u64 	%rd7, [_Z10fillColumnPiPS_S__param_2];
	cvta.to.global.u64 	%rd8, %rd6;
	cvta.to.global.u64 	%rd9, %rd7;
	mov.u32 	%r6, %tid.x;
	mov.u32 	%r7, %ctaid.x;
	mov.u32 	%r8, %ntid.x;
	mad.lo.s32 	%r1, %r7, %r8, %r6;
	ld.global.u32 	%r2, [%rd9];
	setp.ne.s32 	%p1, %r1, %r2;
	mul.wide.s32 	%rd10, %r1, 8;
	add.s64 	%rd1, %rd8, %rd10;
	@%p1 bra 	$L__BB5_2;
	ld.global.u64 	%rd22, [%rd1];
	mov.b32 	%r15, 1;
	bra.uni 	$L__BB5_4;
$L__BB5_2:
	cvta.to.global.u64 	%rd11, %rd5;
	not.b32 	%r10, %r1;
	add.s32 	%r3, %r2, %r10;
	mul.wide.s32 	%rd12, %r3, 4;
	add.s64 	%rd13, %rd11, %rd12;
	ld.global.u32 	%r11, [%rd13];
	mul.wide.s32 	%rd14, %r2, 4;
	add.s64 	%rd15, %rd11, %rd14;
	ld.global.u32 	%r12, [%rd15];
	setp.ne.s32 	%p2, %r11, %r12;
	ld.global.u64 	%rd22, [%rd1];
	mov.b32 	%r15, 1;
	@%p2 bra 	$L__BB5_4;
	cvta.to.global.u64 	%rd16, %rd22;
	add.s64 	%rd18, %rd16, %rd12;
	ld.global.u32 	%r13, [%rd18];
	add.s32 	%r15, %r13, 1;
$L__BB5_4:
	cvta.to.global.u64 	%rd19, %rd22;
	mul.wide.s32 	%rd20, %r2, 4;
	add.s64 	%rd21, %rd19, %rd20;
	st.global.u32 	[%rd21], %r15;
	ret;

}
	// .globl	_Z9zeroTablePPi
.visible .entry _Z9zeroTablePPi(
	.param .u64 .ptr .align 1 _Z9zeroTablePPi_param_0
)
{
	.reg .b32 	%r<10>;
	.reg .b64 	%rd<9>;

	ld.param.u64 	%rd1, [_Z9zeroTablePPi_param_0];
	cvta.to.global.u64 	%rd2, %rd1;
	mov.u32 	%r1, %tid.x;
	mov.u32 	%r2, %ctaid.x;
	mov.u32 	%r3, %ntid.x;
	mad.lo.s32 	%r4, %r2, %r3, %r1;
	mov.u32 	%r5, %tid.y;
	mov.u32 	%r6, %ctaid.y;
	mov.u32 	%r7, %ntid.y;
	mad.lo.s32 	%r8, %r6, %r7, %r5;
	mul.wide.s32 	%rd3, %r4, 8;
	add.s64 	%rd4, %rd2, %rd3;
	ld.global.u64 	%rd5, [%rd4];
	cvta.to.global.u64 	%rd6, %rd5;
	mul.wide.u32 	%rd7, %r8, 4;
	add.s64 	%rd8, %rd6, %rd7;
	mov.b32 	%r9, 0;
	st.global.u32 	[%rd8], %r9;
	ret;

}


// ===== COMPILED SASS (sm_100) =====

	.target	sm_100

	.elftype	@"ET_EXEC"


//--------------------- .note.nv.tkinfo           --------------------------
	.section	.note.nv.tkinfo,"",@"SHT_NOTE"
	.sectionflags	@"SHF_NOTE_NV_TKINFO"
	.tkinfo
        /*0018*/ 	.word	0x00000002
        /*0030*/ 	.string	""
        /*0030*/ 	.string	"ptxas"
        /*0030*/ 	.string	"Cuda compilation tools, release 13.0, V13.0.88"
        /*0030*/ 	.string	"Build cuda_13.0.r13.0/compiler.36424714_0"
        /*0030*/ 	.string	"-arch sm_100 -m 64 "



//--------------------- .note.nv.cuinfo           --------------------------
	.section	.note.nv.cuinfo,"",@"SHT_NOTE"
	.sectionflags	@"SHF_NOTE_NV_CUINFO"
        /*0018*/ 	.short	0x0002
        /*001a*/ 	.short	0x0064
        /*001c*/ 	.short	0x0082
	.zero		2


//--------------------- .nv.info                  --------------------------
	.section	.nv.info,"",@"SHT_CUDA_INFO"
	.align	4


	//----- nvinfo : EIATTR_REGCOUNT
	.align		4
        /*0000*/ 	.byte	0x04, 0x2f
        /*0002*/ 	.short	(.L_1 - .L_0)
	.align		4
.L_0:
        /*0004*/ 	.word	index@(_Z10minComparePiPb)
        /*0008*/ 	.word	0x0000000c


	//----- nvinfo : EIATTR_FRAME_SIZE
	.align		4
.L_1:
        /*000c*/ 	.byte	0x04, 0x11
        /*000e*/ 	.short	(.L_3 - .L_2)
	.align		4
.L_2:
        /*0010*/ 	.word	index@(_Z10minComparePiPb)
        /*0014*/ 	.word	0x00000000


	//----- nvinfo : EIATTR_REGCOUNT
	.align		4
.L_3:
        /*0018*/ 	.byte	0x04, 0x2f
        /*001a*/ 	.short	(.L_5 - .L_4)
	.align		4
.L_4:
        /*001c*/ 	.word	index@(_Z7cudaMinPiPbS_)
        /*0020*/ 	.word	0x00000008


	//----- nvinfo : EIATTR_FRAME_SIZE
	.align		4
.L_5:
        /*0024*/ 	.byte	0x04, 0x11
        /*0026*/ 	.short	(.L_7 - .L_6)
	.align		4
.L_6:
        /*0028*/ 	.word	index@(_Z7cudaMinPiPbS_)
        /*002c*/ 	.word	0x00000000


	//----- nvinfo : EIATTR_REGCOUNT
	.align		4
.L_7:
        /*0030*/ 	.byte	0x04, 0x2f
        /*0032*/ 	.short	(.L_9 - .L_8)
	.align		4
.L_8:
        /*0034*/ 	.word	index@(_Z10maxComparePiPb)
        /*0038*/ 	.word	0x0000000a


	//----- nvinfo : EIATTR_FRAME_SIZE
	.align		4
.L_9:
        /*003c*/ 	.byte	0x04, 0x11
        /*003e*/ 	.short	(.L_11 - .L_10)
	.align		4
.L_10:
        /*0040*/ 	.word	index@(_Z10maxComparePiPb)
        /*0044*/ 	.word	0x00000000


	//----- nvinfo : EIATTR_REGCOUNT
	.align		4
.L_11:
        /*0048*/ 	.byte	0x04, 0x2f
        /*004a*/ 	.short	(.L_13 - .L_12)
	.align		4
.L_12:
        /*004c*/ 	.word	index@(_Z7cudaMaxPiPbS_)
        /*0050*/ 	.word	0x00000008


	//----- nvinfo : EIATTR_FRAME_SIZE
	.align		4
.L_13:
        /*0054*/ 	.byte	0x04, 0x11
        /*0056*/ 	.short	(.L_15 - .L_14)
	.align		4
.L_14:
        /*0058*/ 	.word	index@(_Z7cudaMaxPiPbS_)
        /*005c*/ 	.word	0x00000000


	//----- nvinfo : EIATTR_REGCOUNT
	.align		4
.L_15:
        /*0060*/ 	.byte	0x04, 0x2f
        /*0062*/ 	.short	(.L_17 - .L_16)
	.align		4
.L_16:
        /*0064*/ 	.word	index@(_Z12cudaBoolFillPbi)
        /*0068*/ 	.word	0x00000007


	//----- nvinfo : EIATTR_FRAME_SIZE
	.align		4
.L_17:
        /*006c*/ 	.byte	0x04, 0x11
        /*006e*/ 	.short	(.L_19 - .L_18)
	.align		4
.L_18:
        /*0070*/ 	.word	index@(_Z12cudaBoolFillPbi)
        /*0074*/ 	.word	0x00000000


	//----- nvinfo : EIATTR_REGCOUNT
	.align		4
.L_19:
        /*0078*/ 	.byte	0x04, 0x2f
        /*007a*/ 	.short	(.L_21 - .L_20)
	.align		4
.L_20:
        /*007c*/ 	.word	index@(_Z10fillColumnPiPS_S_)
        /*0080*/ 	.word	0x00000010


	//----- nvinfo : EIATTR_FRAME_SIZE
	.align		4
.L_21:
        /*0084*/ 	.byte	0x04, 0x11
        /*0086*/ 	.short	(.L_23 - .L_22)
	.align		4
.L_22:
        /*0088*/ 	.word	index@(_Z10fillColumnPiPS_S_)
        /*008c*/ 	.word	0x00000000


	//----- nvinfo : EIATTR_REGCOUNT
	.align		4
.L_23:
        /*0090*/ 	.byte	0x04, 0x2f
        /*0092*/ 	.short	(.L_25 - .L_24)
	.align		4
.L_24:
        /*0094*/ 	.word	index@(_Z9zeroTablePPi)
        /*0098*/ 	.word	0x00000008


	//----- nvinfo : EIATTR_FRAME_SIZE
	.align		4
.L_25:
        /*009c*/ 	.byte	0x04, 0x11
        /*009e*/ 	.short	(.L_27 - .L_26)
	.align		4
.L_26:
        /*00a0*/ 	.word	index@(_Z9zeroTablePPi)
        /*00a4*/ 	.word	0x00000000


	//----- nvinfo : EIATTR_MIN_STACK_SIZE
	.align		4
.L_27:
        /*00a8*/ 	.byte	0x04, 0x12
        /*00aa*/ 	.short	(.L_29 - .L_28)
	.align		4
.L_28:
        /*00ac*/ 	.word	index@(_Z9zeroTablePPi)
        /*00b0*/ 	.word	0x00000000


	//----- nvinfo : EIATTR_MIN_STACK_SIZE
	.align		4
.L_29:
        /*00b4*/ 	.byte	0x04, 0x12
        /*00b6*/ 	.short	(.L_31 - .L_30)
	.align		4
.L_30:
        /*00b8*/ 	.word	index@(_Z10fillColumnPiPS_S_)
        /*00bc*/ 	.word	0x00000000


	//----- nvinfo : EIATTR_MIN_STACK_SIZE
	.align		4
.L_31:
        /*00c0*/ 	.byte	0x04, 0x12
        /*00c2*/ 	.short	(.L_33 - .L_32)
	.align		4
.L_32:
        /*00c4*/ 	.word	index@(_Z12cudaBoolFillPbi)
        /*00c8*/ 	.word	0x00000000


	//----- nvinfo : EIATTR_MIN_STACK_SIZE
	.align		4
.L_33:
        /*00cc*/ 	.byte	0x04, 0x12
        /*00ce*/ 	.short	(.L_35 - .L_34)
	.align		4
.L_34:
        /*00d0*/ 	.word	index@(_Z7cudaMaxPiPbS_)
        /*00d4*/ 	.word	0x00000000


	//----- nvinfo : EIATTR_MIN_STACK_SIZE
	.align		4
.L_35:
        /*00d8*/ 	.byte	0x04, 0x12
        /*00da*/ 	.short	(.L_37 - .L_36)
	.align		4
.L_36:
        /*00dc*/ 	.word	index@(_Z10maxComparePiPb)
        /*00e0*/ 	.word	0x00000000


	//----- nvinfo : EIATTR_MIN_STACK_SIZE
	.align		4
.L_37:
        /*00e4*/ 	.byte	0x04, 0x12
        /*00e6*/ 	.short	(.L_39 - .L_38)
	.align		4
.L_38:
        /*00e8*/ 	.word	index@(_Z7cudaMinPiPbS_)
        /*00ec*/ 	.word	0x00000000


	//----- nvinfo : EIATTR_MIN_STACK_SIZE
	.align		4
.L_39:
        /*00f0*/ 	.byte	0x04, 0x12
        /*00f2*/ 	.short	(.L_41 - .L_40)
	.align		4
.L_40:
        /*00f4*/ 	.word	index@(_Z10minComparePiPb)
        /*00f8*/ 	.word	0x00000000
.L_41:


//--------------------- .nv.compat                --------------------------
	.section	.nv.compat,"",@"SHT_CUDA_COMPAT_INFO"
	.align	4
        /*0000*/ 	.byte	0x02, 0x09, 0x00, 0x00, 0x02, 0x02, 0x01, 0x00, 0x02, 0x05, 0x05, 0x00, 0x03, 0x07, 0x01, 0x01
        /*0010*/ 	.byte	0x02, 0x03, 0x00, 0x00, 0x02, 0x06, 0x01, 0x00, 0x04, 0x0b, 0x08, 0x00, 0x09, 0x00, 0x00, 0x00
        /*0020*/ 	.byte	0x00, 0x00, 0x00, 0x00


//--------------------- .nv.info._Z9zeroTablePPi  --------------------------
	.section	.nv.info._Z9zeroTablePPi,"",@"SHT_CUDA_INFO"
	.sectionflags	@""
	.align	4


	//----- nvinfo : EIATTR_CUDA_API_VERSION
	.align		4
        /*0000*/ 	.byte	0x04, 0x37
        /*0002*/ 	.short	(.L_43 - .L_42)
.L_42:
        /*0004*/ 	.word	0x00000082


	//----- nvinfo : EIATTR_KPARAM_INFO
	.align		4
.L_43:
        /*0008*/ 	.byte	0x04, 0x17
        /*000a*/ 	.short	(.L_45 - .L_44)
.L_44:
        /*000c*/ 	.word	0x00000000
        /*0010*/ 	.short	0x0000
        /*0012*/ 	.short	0x0000
        /*0014*/ 	.byte	0x00, 0xf5, 0x21, 0x00


	//----- nvinfo : EIATTR_SPARSE_MMA_MASK
	.align		4
.L_45:
        /*0018*/ 	.byte	0x03, 0x50
        /*001a*/ 	.short	0x0000


	//----- nvinfo : EIATTR_MAXREG_COUNT
	.align		4
        /*001c*/ 	.byte	0x03, 0x1b
        /*001e*/ 	.short	0x00ff


	//----- nvinfo : EIATTR_MERCURY_ISA_VERSION
	.align		4
        /*0020*/ 	.byte	0x03, 0x5f
        /*0022*/ 	.short	0x0101


	//----- nvinfo : EIATTR_VRC_CTA_INIT_COUNT
	.align		4
        /*0024*/ 	.byte	0x02, 0x4a
	.zero		1
	.zero		1


	//----- nvinfo : EIATTR_EXIT_INSTR_OFFSETS
	.align		4
        /*0028*/ 	.byte	0x04, 0x1c
        /*002a*/ 	.short	(.L_47 - .L_46)


	//   ....[0]....
.L_46:
        /*002c*/ 	.word	0x000000f0


	//----- nvinfo : EIATTR_CBANK_PARAM_SIZE
	.align		4
.L_47:
        /*0030*/ 	.byte	0x03, 0x19
        /*0032*/ 	.short	0x0008


	//----- nvinfo : EIATTR_PARAM_CBANK
	.align		4
        /*0034*/ 	.byte	0x04, 0x0a
        /*0036*/ 	.short	(.L_49 - .L_48)
	.align		4
.L_48:
        /*0038*/ 	.word	index@(.nv.constant0._Z9zeroTablePPi)
        /*003c*/ 	.short	0x0380
        /*003e*/ 	.short	0x0008


	//----- nvinfo : EIATTR_SW_WAR
	.align		4
.L_49:
        /*0040*/ 	.byte	0x04, 0x36
        /*0042*/ 	.short	(.L_51 - .L_50)
.L_50:
        /*0044*/ 	.word	0x00000008
.L_51:


//--------------------- .nv.info._Z10fillColumnPiPS_S_ --------------------------
	.section	.nv.info._Z10fillColumnPiPS_S_,"",@"SHT_CUDA_INFO"
	.sectionflags	@""
	.align	4


	//----- nvinfo : EIATTR_CUDA_API_VERSION
	.align		4
        /*0000*/ 	.byte	0x04, 0x37
        /*0002*/ 	.short	(.L_53 - .L_52)
.L_52:
        /*0004*/ 	.word	0x00000082


	//----- nvinfo : EIATTR_KPARAM_INFO
	.align		4
.L_53:
        /*0008*/ 	.byte	0x04, 0x17
        /*000a*/ 	.short	(.L_55 - .L_54)
.L_54:
        /*000c*/ 	.word	0x00000000
        /*0010*/ 	.short	0x0002
        /*0012*/ 	.short	0x0010
        /*0014*/ 	.byte	0x00, 0xf5, 0x21, 0x00


	//----- nvinfo : EIATTR_KPARAM_INFO
	.align		4
.L_55:
        /*0018*/ 	.byte	0x04, 0x17
        /*001a*/ 	.short	(.L_57 - .L_56)
.L_56:
        /*001c*/ 	.word	0x00000000
        /*0020*/ 	.short	0x0001
        /*0022*/ 	.short	0x0008
        /*0024*/ 	.byte	0x00, 0xf5, 0x21, 0x00


	//----- nvinfo : EIATTR_KPARAM_INFO
	.align		4
.L_57:
        /*0028*/ 	.byte	0x04, 0x17
        /*002a*/ 	.short	(.L_59 - .L_58)
.L_58:
        /*002c*/ 	.word	0x00000000
        /*0030*/ 	.short	0x0000
        /*0032*/ 	.short	0x0000
        /*0034*/ 	.byte	0x00, 0xf5, 0x21, 0x00


	//----- nvinfo : EIATTR_SPARSE_MMA_MASK
	.align		4
.L_59:
        /*0038*/ 	.byte	0x03, 0x50
        /*003a*/ 	.short	0x0000


	//----- nvinfo : EIATTR_MAXREG_COUNT
	.align		4
        /*003c*/ 	.byte	0x03, 0x1b
        /*003e*/ 	.short	0x00ff


	//----- nvinfo : EIATTR_MERCURY_ISA_VERSION
	.align		4
        /*0040*/ 	.byte	0x03, 0x5f
        /*0042*/ 	.short	0x0101


	//----- nvinfo : EIATTR_VRC_CTA_INIT_COUNT
	.align		4
        /*0044*/ 	.byte	0x02, 0x4a
	.zero		1
	.zero		1


	//----- nvinfo : EIATTR_EXIT_INSTR_OFFSETS
	.align		4
        /*0048*/ 	.byte	0x04, 0x1c
        /*004a*/ 	.short	(.L_61 - .L_60)


	//   ....[0]....
.L_60:
        /*004c*/ 	.word	0x00000210


	//----- nvinfo : EIATTR_CRS_STACK_SIZE
	.align		4
.L_61:
        /*0050*/ 	.byte	0x04, 0x1e
        /*0052*/ 	.short	(.L_63 - .L_62)
.L_62:
        /*0054*/ 	.word	0x00000000


	//----- nvinfo : EIATTR_CBANK_PARAM_SIZE
	.align		4
.L_63:
        /*0058*/ 	.byte	0x03, 0x19
        /*005a*/ 	.short	0x0018


	//----- nvinfo : EIATTR_PARAM_CBANK
	.align		4
        /*005c*/ 	.byte	0x04, 0x0a
        /*005e*/ 	.short	(.L_65 - .L_64)
	.align		4
.L_64:
        /*0060*/ 	.word	index@(.nv.constant0._Z10fillColumnPiPS_S_)
        /*0064*/ 	.short	0x0380
        /*0066*/ 	.short	0x0018


	//----- nvinfo : EIATTR_SW_WAR
	.align		4
.L_65:
        /*0068*/ 	.byte	0x04, 0x36
        /*006a*/ 	.short	(.L_67 - .L_66)
.L_66:
        /*006c*/ 	.word	0x00000008
.L_67:


//--------------------- .nv.info._Z12cudaBoolFillPbi --------------------------
	.section	.nv.info._Z12cudaBoolFillPbi,"",@"SHT_CUDA_INFO"
	.sectionflags	@""
	.align	4


	//----- nvinfo : EIATTR_CUDA_API_VERSION
	.align		4
        /*0000*/ 	.byte	0x04, 0x37
        /*0002*/ 	.short	(.L_69 - .L_68)
.L_68:
        /*0004*/ 	.word	0x00000082


	//----- nvinfo : EIATTR_KPARAM_INFO
	.align		4
.L_69:
        /*0008*/ 	.byte	0x04, 0x17
        /*000a*/ 	.short	(.L_71 - .L_70)
.L_70:
        /*000c*/ 	.word	0x00000000
        /*0010*/ 	.short	0x0001
        /*0012*/ 	.short	0x0008
        /*0014*/ 	.byte	0x00, 0xf0, 0x11, 0x00


	//----- nvinfo : EIATTR_KPARAM_INFO
	.align		4
.L_71:
        /*0018*/ 	.byte	0x04, 0x17
        /*001a*/ 	.short	(.L_73 - .L_72)
.L_72:
        /*001c*/ 	.word	0x00000000
        /*0020*/ 	.short	0x0000
        /*0022*/ 	.short	0x0000
        /*0024*/ 	.byte	0x00, 0xf5, 0x21, 0x00


	//----- nvinfo : EIATTR_SPARSE_MMA_MASK
	.align		4
.L_73:
        /*0028*/ 	.byte	0x03, 0x50
        /*002a*/ 	.short	0x0000


	//----- nvinfo : EIATTR_MAXREG_COUNT
	.align		4
        /*002c*/ 	.byte	0x03, 0x1b
        /*002e*/ 	.short	0x00ff


	//----- nvinfo : EIATTR_MERCURY_ISA_VERSION
	.align		4
        /*0030*/ 	.byte	0x03, 0x5f
        /*0032*/ 	.short	0x0101


	//----- nvinfo : EIATTR_VRC_CTA_INIT_COUNT
	.align		4
        /*0034*/ 	.byte	0x02, 0x4a
	.zero		1
	.zero		1


	//----- nvinfo : EIATTR_EXIT_INSTR_OFFSETS
	.align		4
        /*0038*/ 	.byte	0x04, 0x1c
        /*003a*/ 	.short	(.L_75 - .L_74)


	//   ....[0]....
.L_74:
        /*003c*/ 	.word	0x00000070


	//   ....[1]....
        /*0040*/ 	.word	0x000000f0


	//----- nvinfo : EIATTR_CBANK_PARAM_SIZE
	.align		4
.L_75:
        /*0044*/ 	.byte	0x03, 0x19
        /*0046*/ 	.short	0x000c


	//----- nvinfo : EIATTR_PARAM_CBANK
	.align		4
        /*0048*/ 	.byte	0x04, 0x0a
        /*004a*/ 	.short	(.L_77 - .L_76)
	.align		4
.L_76:
        /*004c*/ 	.word	index@(.nv.constant0._Z12cudaBoolFillPbi)
        /*0050*/ 	.short	0x0380
        /*0052*/ 	.short	0x000c


	//----- nvinfo : EIATTR_SW_WAR
	.align		4
.L_77:
        /*0054*/ 	.byte	0x04, 0x36
        /*0056*/ 	.short	(.L_79 - .L_78)
.L_78:
        /*0058*/ 	.word	0x00000008
.L_79:


//--------------------- .nv.info._Z7cudaMaxPiPbS_ --------------------------
	.section	.nv.info._Z7cudaMaxPiPbS_,"",@"SHT_CUDA_INFO"
	.sectionflags	@""
	.align	4


	//----- nvinfo : EIATTR_CUDA_API_VERSION
	.align		4
        /*0000*/ 	.byte	0x04, 0x37
        /*0002*/ 	.short	(.L_81 - .L_80)
.L_80:
        /*0004*/ 	.word	0x00000082


	//----- nvinfo : EIATTR_KPARAM_INFO
	.align		4
.L_81:
        /*0008*/ 	.byte	0x04, 0x17
        /*000a*/ 	.short	(.L_83 - .L_82)
.L_82:
        /*000c*/ 	.word	0x00000000
        /*0010*/ 	.short	0x0002
        /*0012*/ 	.short	0x0010
        /*0014*/ 	.byte	0x00, 0xf5, 0x21, 0x00


	//----- nvinfo : EIATTR_KPARAM_INFO
	.align		4
.L_83:
        /*0018*/ 	.byte	0x04, 0x17
        /*001a*/ 	.short	(.L_85 - .L_84)
.L_84:
        /*001c*/ 	.word	0x00000000
        /*0020*/ 	.short	0x0001
        /*0022*/ 	.short	0x0008
        /*0024*/ 	.byte	0x00, 0xf5, 0x21, 0x00


	//----- nvinfo : EIATTR_KPARAM_INFO
	.align		4
.L_85:
        /*0028*/ 	.byte	0x04, 0x17
        /*002a*/ 	.short	(.L_87 - .L_86)
.L_86:
        /*002c*/ 	.word	0x00000000
        /*0030*/ 	.short	0x0000
        /*0032*/ 	.short	0x0000
        /*0034*/ 	.byte	0x00, 0xf5, 0x21, 0x00


	//----- nvinfo : EIATTR_SPARSE_MMA_MASK
	.align		4
.L_87:
        /*0038*/ 	.byte	0x03, 0x50
        /*003a*/ 	.short	0x0000


	//----- nvinfo : EIATTR_MAXREG_COUNT
	.align		4
        /*003c*/ 	.byte	0x03, 0x1b
        /*003e*/ 	.short	0x00ff


	//----- nvinfo : EIATTR_MERCURY_ISA_VERSION
	.align		4
        /*0040*/ 	.byte	0x03, 0x5f
        /*0042*/ 	.short	0x0101


	//----- nvinfo : EIATTR_VRC_CTA_INIT_COUNT
	.align		4
        /*0044*/ 	.byte	0x02, 0x4a
	.zero		1
	.zero		1


	//----- nvinfo : EIATTR_EXIT_INSTR_OFFSETS
	.align		4
        /*0048*/ 	.byte	0x04, 0x1c
        /*004a*/ 	.short	(.L_89 - .L_88)


	//   ....[0]....
.L_88:
        /*004c*/ 	.word	0x00000080


	//   ....[1]....
        /*0050*/ 	.word	0x000000e0


	//----- nvinfo : EIATTR_CBANK_PARAM_SIZE
	.align		4
.L_89:
        /*0054*/ 	.byte	0x03, 0x19
        /*0056*/ 	.short	0x0018


	//----- nvinfo : EIATTR_PARAM_CBANK
	.align		4
        /*0058*/ 	.byte	0x04, 0x0a
        /*005a*/ 	.short	(.L_91 - .L_90)
	.align		4
.L_90:
        /*005c*/ 	.word	index@(.nv.constant0._Z7cudaMaxPiPbS_)
        /*0060*/ 	.short	0x0380
        /*0062*/ 	.short	0x0018


	//----- nvinfo : EIATTR_SW_WAR
	.align		4
.L_91:
        /*0064*/ 	.byte	0x04, 0x36
        /*0066*/ 	.short	(.L_93 - .L_92)
.L_92:
        /*0068*/ 	.word	0x00000008
.L_93:


//--------------------- .nv.info._Z10maxComparePiPb --------------------------
	.section	.nv.info._Z10maxComparePiPb,"",@"SHT_CUDA_INFO"
	.sectionflags	@""
	.align	4


	//----- nvinfo : EIATTR_CUDA_API_VERSION
	.align		4
        /*0000*/ 	.byte	0x04, 0x37
        /*0002*/ 	.short	(.L_95 - .L_94)
.L_94:
        /*0004*/ 	.word	0x00000082


	//----- nvinfo : EIATTR_KPARAM_INFO
	.align		4
.L_95:
        /*0008*/ 	.byte	0x04, 0x17
        /*000a*/ 	.short	(.L_97 - .L_96)
.L_96:
        /*000c*/ 	.word	0x00000000
        /*0010*/ 	.short	0x0001
        /*0012*/ 	.short	0x0008
        /*0014*/ 	.byte	0x00, 0xf5, 0x21, 0x00


	//----- nvinfo : EIATTR_KPARAM_INFO
	.align		4
.L_97:
        /*0018*/ 	.byte	0x04, 0x17
        /*001a*/ 	.short	(.L_99 - .L_98)
.L_98:
        /*001c*/ 	.word	0x00000000
        /*0020*/ 	.short	0x0000
        /*0022*/ 	.short	0x0000
        /*0024*/ 	.byte	0x00, 0xf5, 0x21, 0x00


	//----- nvinfo : EIATTR_SPARSE_MMA_MASK
	.align		4
.L_99:
        /*0028*/ 	.byte	0x03, 0x50
        /*002a*/ 	.short	0x0000


	//----- nvinfo : EIATTR_MAXREG_COUNT
	.align		4
        /*002c*/ 	.byte	0x03, 0x1b
        /*002e*/ 	.short	0x00ff


	//----- nvinfo : EIATTR_MERCURY_ISA_VERSION
	.align		4
        /*0030*/ 	.byte	0x03, 0x5f
        /*0032*/ 	.short	0x0101


	//----- nvinfo : EIATTR_VRC_CTA_INIT_COUNT
	.align		4
        /*0034*/ 	.byte	0x02, 0x4a
	.zero		1
	.zero		1


	//----- nvinfo : EIATTR_EXIT_INSTR_OFFSETS
	.align		4
        /*0038*/ 	.byte	0x04, 0x1c
        /*003a*/ 	.short	(.L_101 - .L_100)


	//   ....[0]....
.L_100:
        /*003c*/ 	.word	0x000000a0


	//   ....[1]....
        /*0040*/ 	.word	0x00000120


	//   ....[2]....
        /*0044*/ 	.word	0x00000170


	//----- nvinfo : EIATTR_CBANK_PARAM_SIZE
	.align		4
.L_101:
        /*0048*/ 	.byte	0x03, 0x19
        /*004a*/ 	.short	0x0010


	//----- nvinfo : EIATTR_PARAM_CBANK
	.align		4
        /*004c*/ 	.byte	0x04, 0x0a
        /*004e*/ 	.short	(.L_103 - .L_102)
	.align		4
.L_102:
        /*0050*/ 	.word	index@(.nv.constant0._Z10maxComparePiPb)
        /*0054*/ 	.short	0x0380
        /*0056*/ 	.short	0x0010


	//----- nvinfo : EIATTR_SW_WAR
	.align		4
.L_103:
        /*0058*/ 	.byte	0x04, 0x36
        /*005a*/ 	.short	(.L_105 - .L_104)
.L_104:
        /*005c*/ 	.word	0x00000008
.L_105:


//--------------------- .nv.info._Z7cudaMinPiPbS_ --------------------------
	.section	.nv.info._Z7cudaMinPiPbS_,"",@"SHT_CUDA_INFO"
	.sectionflags	@""
	.align	4


	//----- nvinfo : EIATTR_CUDA_API_VERSION
	.align		4
        /*0000*/ 	.byte	0x04, 0x37
        /*0002*/ 	.short	(.L_107 - .L_106)
.L_106:
        /*0004*/ 	.word	0x00000082


	//----- nvinfo : EIATTR_KPARAM_INFO
	.align		4
.L_107:
        /*0008*/ 	.byte	0x04, 0x17
        /*000a*/ 	.short	(.L_109 - .L_108)
.L_108:
        /*000c*/ 	.word	0x00000000
        /*0010*/ 	.short	0x0002
        /*0012*/ 	.short	0x0010
        /*0014*/ 	.byte	0x00, 0xf5, 0x21, 0x00


	//----- nvinfo : EIATTR_KPARAM_INFO
	.align		4
.L_109:
        /*0018*/ 	.byte	0x04, 0x17
        /*001a*/ 	.short	(.L_111 - .L_110)
.L_110:
        /*001c*/ 	.word	0x00000000
        /*0020*/ 	.short	0x0001
        /*0022*/ 	.short	0x0008
        /*0024*/ 	.byte	0x00, 0xf5, 0x21, 0x00


	//----- nvinfo : EIATTR_KPARAM_INFO
	.align		4
.L_111:
        /*0028*/ 	.byte	0x04, 0x17
        /*002a*/ 	.short	(.L_113 - .L_112)
.L_112:
        /*002c*/ 	.word	0x00000000
        /*0030*/ 	.short	0x0000
        /*0032*/ 	.short	0x0000
        /*0034*/ 	.byte	0x00, 0xf5, 0x21, 0x00


	//----- nvinfo : EIATTR_SPARSE_MMA_MASK
	.align		4
.L_113:
        /*0038*/ 	.byte	0x03, 0x50
        /*003a*/ 	.short	0x0000


	//----- nvinfo : EIATTR_MAXREG_COUNT
	.align		4
        /*003c*/ 	.byte	0x03, 0x1b
        /*003e*/ 	.short	0x00ff


	//----- nvinfo : EIATTR_MERCURY_ISA_VERSION
	.align		4
        /*0040*/ 	.byte	0x03, 0x5f
        /*0042*/ 	.short	0x0101


	//----- nvinfo : EIATTR_VRC_CTA_INIT_COUNT
	.align		4
        /*0044*/ 	.byte	0x02, 0x4a
	.zero		1
	.zero		1


	//----- nvinfo : EIATTR_EXIT_INSTR_OFFSETS
	.align		4
        /*0048*/ 	.byte	0x04, 0x1c
        /*004a*/ 	.short	(.L_115 - .L_114)


	//   ....[0]....
.L_114:
        /*004c*/ 	.word	0x00000080


	//   ....[1]....
        /*0050*/ 	.word	0x000000e0


	//----- nvinfo : EIATTR_CBANK_PARAM_SIZE
	.align		4
.L_115:
        /*0054*/ 	.byte	0x03, 0x19
        /*0056*/ 	.short	0x0018


	//----- nvinfo : EIATTR_PARAM_CBANK
	.align		4
        /*0058*/ 	.byte	0x04, 0x0a
        /*005a*/ 	.short	(.L_117 - .L_116)
	.align		4
.L_116:
        /*005c*/ 	.word	index@(.nv.constant0._Z7cudaMinPiPbS_)
        /*0060*/ 	.short	0x0380
        /*0062*/ 	.short	0x0018


	//----- nvinfo : EIATTR_SW_WAR
	.align		4
.L_117:
        /*0064*/ 	.byte	0x04, 0x36
        /*0066*/ 	.short	(.L_119 - .L_118)
.L_118:
        /*0068*/ 	.word	0x00000008
.L_119:


//--------------------- .nv.info._Z10minComparePiPb --------------------------
	.section	.nv.info._Z10minComparePiPb,"",@"SHT_CUDA_INFO"
	.sectionflags	@""
	.align	4


	//----- nvinfo : EIATTR_CUDA_API_VERSION
	.align		4
        /*0000*/ 	.byte	0x04, 0x37
        /*0002*/ 	.short	(.L_121 - .L_120)
.L_120:
        /*0004*/ 	.word	0x00000082


	//----- nvinfo : EIATTR_KPARAM_INFO
	.align		4
.L_121:
        /*0008*/ 	.byte	0x04, 0x17
        /*000a*/ 	.short	(.L_123 - .L_122)
.L_122:
        /*000c*/ 	.word	0x00000000
        /*0010*/ 	.short	0x0001
        /*0012*/ 	.short	0x0008
        /*0014*/ 	.byte	0x00, 0xf5, 0x21, 0x00


	//----- nvinfo : EIATTR_KPARAM_INFO
	.align		4
.L_123:
        /*0018*/ 	.byte	0x04, 0x17
        /*001a*/ 	.short	(.L_125 - .L_124)
.L_124:
        /*001c*/ 	.word	0x00000000
        /*0020*/ 	.short	0x0000
        /*0022*/ 	.short	0x0000
        /*0024*/ 	.byte	0x00, 0xf5, 0x21, 0x00


	//----- nvinfo : EIATTR_SPARSE_MMA_MASK
	.align		4
.L_125:
        /*0028*/ 	.byte	0x03, 0x50
        /*002a*/ 	.short	0x0000


	//----- nvinfo : EIATTR_MAXREG_COUNT
	.align		4
        /*002c*/ 	.byte	0x03, 0x1b
        /*002e*/ 	.short	0x00ff


	//----- nvinfo : EIATTR_MERCURY_ISA_VERSION
	.align		4
        /*0030*/ 	.byte	0x03, 0x5f
        /*0032*/ 	.short	0x0101


	//----- nvinfo : EIATTR_VRC_CTA_INIT_COUNT
	.align		4
        /*0034*/ 	.byte	0x02, 0x4a
	.zero		1
	.zero		1


	//----- nvinfo : EIATTR_EXIT_INSTR_OFFSETS
	.align		4
        /*0038*/ 	.byte	0x04, 0x1c
        /*003a*/ 	.short	(.L_127 - .L_126)


	//   ....[0]....
.L_126:
        /*003c*/ 	.word	0x000000a0


	//   ....[1]....
        /*0040*/ 	.word	0x00000150


	//   ....[2]....
        /*0044*/ 	.word	0x00000180


	//   ....[3]....
        /*0048*/ 	.word	0x000001d0


	//----- nvinfo : EIATTR_CBANK_PARAM_SIZE
	.align		4
.L_127:
        /*004c*/ 	.byte	0x03, 0x19
        /*004e*/ 	.short	0x0010


	//----- nvinfo : EIATTR_PARAM_CBANK
	.align		4
        /*0050*/ 	.byte	0x04, 0x0a
        /*0052*/ 	.short	(.L_129 - .L_128)
	.align		4
.L_128:
        /*0054*/ 	.word	index@(.nv.constant0._Z10minComparePiPb)
        /*0058*/ 	.short	0x0380
        /*005a*/ 	.short	0x0010


	//----- nvinfo : EIATTR_SW_WAR
	.align		4
.L_129:
        /*005c*/ 	.byte	0x04, 0x36
        /*005e*/ 	.short	(.L_131 - .L_130)
.L_130:
        /*0060*/ 	.word	0x00000008
.L_131:


//--------------------- .nv.callgraph             --------------------------
	.section	.nv.callgraph,"",@"SHT_CUDA_CALLGRAPH"
	.align	4
	.sectionentsize	8
	.align		4
        /*0000*/ 	.word	0x00000000
	.align		4
        /*0004*/ 	.word	0xffffffff
	.align		4
        /*0008*/ 	.word	0x00000000
	.align		4
        /*000c*/ 	.word	0xfffffffe
	.align		4
        /*0010*/ 	.word	0x00000000
	.align		4
        /*0014*/ 	.word	0xfffffffd
	.align		4
        /*0018*/ 	.word	0x00000000
	.align		4
        /*001c*/ 	.word	0xfffffffc


//--------------------- .text._Z9zeroTablePPi     --------------------------
	.section	.text._Z9zeroTablePPi,"ax",@progbits
	.align	128
        .global         _Z9zeroTablePPi
        .type           _Z9zeroTablePPi,@function
        .size           _Z9zeroTablePPi,(.L_x_10 - _Z9zeroTablePPi)
        .other          _Z9zeroTablePPi,@"STO_CUDA_ENTRY STV_DEFAULT"
_Z9zeroTablePPi:
.text._Z9zeroTablePPi:
[----:B------:R-:W-:Y:S01]  /*0000*/  LDC R1, c[0x0][0x37c] ;  /* 0x0000df00ff017b82 */ /* 0x000fe20000000800 */
[----:B------:R-:W0:Y:S07]  /*0010*/  S2R R5, SR_TID.X ;  /* 0x0000000000057919 */ /* 0x000e2e0000002100 */
[----:B------:R-:W0:Y:S01]  /*0020*/  S2UR UR6, SR_CTAID.X ;  /* 0x00000000000679c3 */ /* 0x000e220000002500 */
[----:B------:R-:W1:Y:S07]  /*0030*/  LDCU.64 UR4, c[0x0][0x358] ;  /* 0x00006b00ff0477ac */ /* 0x000e6e0008000a00 */
[----:B------:R-:W0:Y:S08]  /*0040*/  LDC R0, c[0x0][0x360] ;  /* 0x0000d800ff007b82 */ /* 0x000e300000000800 */
[----:B------:R-:W2:Y:S01]  /*0050*/  LDC.64 R2, c[0x0][0x380] ;  /* 0x0000e000ff027b82 */ /* 0x000ea20000000a00 */
[----:B0-----:R-:W-:-:S04]  /*0060*/  IMAD R5, R0, UR6, R5 ;  /* 0x0000000600057c24 */ /* 0x001fc8000f8e0205 */
[----:B--2---:R-:W-:-:S06]  /*0070*/  IMAD.WIDE R2, R5, 0x8, R2 ;  /* 0x0000000805027825 */ /* 0x004fcc00078e0202 */
[----:B-1----:R-:W2:Y:S01]  /*0080*/  LDG.E.64 R2, desc[UR4][R2.64] ;  /* 0x0000000402027981 */ /* 0x002ea2000c1e1b00 */
[----:B------:R-:W0:Y:S01]  /*0090*/  S2UR UR6, SR_CTAID.Y ;  /* 0x00000000000679c3 */ /* 0x000e220000002600 */
[----:B------:R-:W0:Y:S07]  /*00a0*/  S2R R5, SR_TID.Y ;  /* 0x0000000000057919 */ /* 0x000e2e0000002200 */
[----:B------:R-:W0:Y:S02]  /*00b0*/  LDC R0, c[0x0][0x364] ;  /* 0x0000d900ff007b82 */ /* 0x000e240000000800 */
[----:B0-----:R-:W-:-:S04]  /*00c0*/  IMAD R5, R0, UR6, R5 ;  /* 0x0000000600057c24 */ /* 0x001fc8000f8e0205 */
[----:B--2---:R-:W-:-:S05]  /*00d0*/  IMAD.WIDE.U32 R4, R5, 0x4, R2 ;  /* 0x0000000405047825 */ /* 0x004fca00078e0002 */
[----:B------:R-:W-:Y:S01]  /*00e0*/  STG.E desc[UR4][R4.64], RZ ;  /* 0x000000ff04007986 */ /* 0x000fe2000c101904 */
[----:B------:R-:W-:Y:S05]  /*00f0*/  EXIT ;  /* 0x000000000000794d */ /* 0x000fea0003800000 */
.L_x_0:
[----:B------:R-:W-:-:S00]  /*0100*/  BRA `(.L_x_0) ;  /* 0xfffffffc00fc7947 */ /* 0x000fc0000383ffff */
[----:B------:R-:W-:-:S00]  /*0110*/  NOP ;  /* 0x0000000000007918 */ /* 0x000fc00000000000 */
        /* <DEDUP_REMOVED lines=14> */
.L_x_10:


//--------------------- .text._Z10fillColumnPiPS_S_ --------------------------
	.section	.text._Z10fillColumnPiPS_S_,"ax",@progbits
	.align	128
        .global         _Z10fillColumnPiPS_S_
        .type           _Z10fillColumnPiPS_S_,@function
        .size           _Z10fillColumnPiPS_S_,(.L_x_11 - _Z10fillColumnPiPS_S_)
        .other          _Z10fillColumnPiPS_S_,@"STO_CUDA_ENTRY STV_DEFAULT"
_Z10fillColumnPiPS_S_:
.text._Z10fillColumnPiPS_S_:
[----:B------:R-:W-:Y:S08]  /*0000*/  LDC R1, c[0x0][0x37c] ;  /* 0x0000df00ff017b82 */ /* 0x000ff00000000800 */
[----:B------:R-:W0:Y:S01]  /*0010*/  LDC.64 R2, c[0x0][0x390] ;  /* 0x0000e400ff027b82 */ /* 0x000e220000000a00 */
[----:B------:R-:W0:Y:S01]  /*0020*/  LDCU.64 UR4, c[0x0][0x358] ;  /* 0x00006b00ff0477ac */ /* 0x000e220008000a00 */
[----:B------:R-:W1:Y:S06]  /*0030*/  S2R R7, SR_TID.X ;  /* 0x0000000000077919 */ /* 0x000e6c0000002100 */
[----:B------:R-:W1:Y:S08]  /*0040*/  S2UR UR6, SR_CTAID.X ;  /* 0x00000000000679c3 */ /* 0x000e700000002500 */
[----:B------:R-:W1:Y:S01]  /*0050*/  LDC R0, c[0x0][0x360] ;  /* 0x0000d800ff007b82 */ /* 0x000e620000000800 */
[----:B0-----:R-:W2:Y:S07]  /*0060*/  LDG.E R9, desc[UR4][R2.64] ;  /* 0x0000000402097981 */ /* 0x001eae000c1e1900 */
[----:B------:R-:W0:Y:S01]  /*0070*/  LDC.64 R4, c[0x0][0x388] ;  /* 0x0000e200ff047b82 */ /* 0x000e220000000a00 */
[----:B------:R-:W-:Y:S01]  /*0080*/  BSSY.RECONVERGENT B0, `(.L_x_1) ;  /* 0x0000016000007945 */ /* 0x000fe20003800200 */
[----:B-1----:R-:W-:-:S04]  /*0090*/  IMAD R7, R0, UR6, R7 ;  /* 0x0000000600077c24 */ /* 0x002fc8000f8e0207 */
[C---:B0-----:R-:W-:Y:S01]  /*00a0*/  IMAD.WIDE R4, R7.reuse, 0x8, R4 ;  /* 0x0000000807047825 */ /* 0x041fe200078e0204 */
[----:B--2---:R-:W-:-:S13]  /*00b0*/  ISETP.NE.AND P0, PT, R7, R9, PT ;  /* 0x000000090700720c */ /* 0x004fda0003f05270 */
[----:B------:R-:W-:Y:S05]  /*00c0*/  @P0 BRA `(.L_x_2) ;  /* 0x00000000000c0947 */ /* 0x000fea0003800000 */
[----:B------:R-:W5:Y:S01]  /*00d0*/  LDG.E.64 R4, desc[UR4][R4.64] ;  /* 0x0000000404047981 */ /* 0x000f62000c1e1b00 */
[----:B------:R-:W-:Y:S01]  /*00e0*/  HFMA2 R11, -RZ, RZ, 0, 5.9604644775390625e-08 ;  /* 0x00000001ff0b7431 */ /* 0x000fe200000001ff */
[----:B------:R-:W-:Y:S06]  /*00f0*/  BRA `(.L_x_3) ;  /* 0x0000000000387947 */ /* 0x000fec0003800000 */
.L_x_2:
[----:B------:R-:W0:Y:S01]  /*0100*/  LDC.64 R2, c[0x0][0x380] ;  /* 0x0000e000ff027b82 */ /* 0x000e220000000a00 */
[----:B------:R-:W-:Y:S01]  /*0110*/  LOP3.LUT R0, RZ, R7, RZ, 0x33, !PT ;  /* 0x00000007ff007212 */ /* 0x000fe200078e33ff */
[----:B------:R-:W5:Y:S03]  /*0120*/  LDG.E.64 R4, desc[UR4][R4.64] ;  /* 0x0000000404047981 */ /* 0x000f66000c1e1b00 */
[C---:B------:R-:W-:Y:S01]  /*0130*/  IADD3 R13, PT, PT, R9.reuse, R0, RZ ;  /* 0x00000000090d7210 */ /* 0x040fe20007ffe0ff */
[----:B0-----:R-:W-:-:S04]  /*0140*/  IMAD.WIDE R6, R9, 0x4, R2 ;  /* 0x0000000409067825 */ /* 0x001fc800078e0202 */
[----:B------:R-:W-:Y:S02]  /*0150*/  IMAD.WIDE R2, R13, 0x4, R2 ;  /* 0x000000040d027825 */ /* 0x000fe400078e0202 */
[----:B------:R-:W2:Y:S04]  /*0160*/  LDG.E R7, desc[UR4][R6.64] ;  /* 0x0000000406077981 */ /* 0x000ea8000c1e1900 */
[----:B------:R-:W2:Y:S01]  /*0170*/  LDG.E R2, desc[UR4][R2.64] ;  /* 0x0000000402027981 */ /* 0x000ea2000c1e1900 */
[----:B------:R-:W-:Y:S02]  /*0180*/  MOV R11, 0x1 ;  /* 0x00000001000b7802 */ /* 0x000fe40000000f00 */
[----:B--2---:R-:W-:-:S13]  /*0190*/  ISETP.NE.AND P0, PT, R2, R7, PT ;  /* 0x000000070200720c */ /* 0x004fda0003f05270 */
[----:B------:R-:W-:Y:S05]  /*01a0*/  @P0 BRA `(.L_x_3) ;  /* 0x00000000000c0947 */ /* 0x000fea0003800000 */
[----:B-----5:R-:W-:-:S06]  /*01b0*/  IMAD.WIDE R2, R13, 0x4, R4 ;  /* 0x000000040d027825 */ /* 0x020fcc00078e0204 */
[----:B------:R-:W2:Y:S02]  /*01c0*/  LDG.E R2, desc[UR4][R2.64] ;  /* 0x0000000402027981 */ /* 0x000ea4000c1e1900 */
[----:B--2---:R-:W-:-:S07]  /*01d0*/  IADD3 R11, PT, PT, R2, 0x1, RZ ;  /* 0x00000001020b7810 */ /* 0x004fce0007ffe0ff */
.L_x_3:
[----:B------:R-:W-:Y:S05]  /*01e0*/  BSYNC.RECONVERGENT B0 ;  /* 0x0000000000007941 */ /* 0x000fea0003800200 */
.L_x_1:
[----:B-----5:R-:W-:-:S05]  /*01f0*/  IMAD.WIDE R4, R9, 0x4, R4 ;  /* 0x0000000409047825 */ /* 0x020fca00078e0204 */
[----:B------:R-:W-:Y:S01]  /*0200*/  STG.E desc[UR4][R4.64], R11 ;  /* 0x0000000b04007986 */ /* 0x000fe2000c101904 */
[----:B------:R-:W-:Y:S05]  /*0210*/  EXIT ;  /* 0x000000000000794d */ /* 0x000fea0003800000 */
.L_x_4:
        /* <DEDUP_REMOVED lines=14> */
.L_x_11:


//--------------------- .text._Z12cudaBoolFillPbi --------------------------
	.section	.text._Z12cudaBoolFillPbi,"ax",@progbits
	.align	128
        .global         _Z12cudaBoolFillPbi
        .type           _Z12cudaBoolFillPbi,@function
        .size           _Z12cudaBoolFillPbi,(.L_x_12 - _Z12cudaBoolFillPbi)
        .other          _Z12cudaBoolFillPbi,@"STO_CUDA_ENTRY STV_DEFAULT"
_Z12cudaBoolFillPbi:
.text._Z12cudaBoolFillPbi:
[----:B------:R-:W-:Y:S01]  /*0000*/  LDC R1, c[0x0][0x37c] ;  /* 0x0000df00ff017b82 */ /* 0x000fe20000000800 */
[----:B------:R-:W0:Y:S07]  /*0010*/  S2R R0, SR_TID.X ;  /* 0x0000000000007919 */ /* 0x000e2e0000002100 */
[----:B------:R-:W0:Y:S01]  /*0020*/  S2UR UR4, SR_CTAID.X ;  /* 0x00000000000479c3 */ /* 0x000e220000002500 */
[----:B------:R-:W1:Y:S07]  /*0030*/  LDCU UR5, c[0x0][0x388] ;  /* 0x00007100ff0577ac */ /* 0x000e6e0008000800 */
[----:B------:R-:W0:Y:S02]  /*0040*/  LDC R3, c[0x0][0x360] ;  /* 0x0000d800ff037b82 */ /* 0x000e240000000800 */
[----:B0-----:R-:W-:-:S05]  /*0050*/  IMAD R0, R3, UR4, R0 ;  /* 0x0000000403007c24 */ /* 0x001fca000f8e0200 */
[----:B-1----:R-:W-:-:S13]  /*0060*/  ISETP.GE.AND P0, PT, R0, UR5, PT ;  /* 0x0000000500007c0c */ /* 0x002fda000bf06270 */
[----:B------:R-:W-:Y:S05]  /*0070*/  @P0 EXIT ;  /* 0x000000000000094d */ /* 0x000fea0003800000 */
[----:B------:R-:W0:Y:S01]  /*0080*/  LDCU.64 UR6, c[0x0][0x380] ;  /* 0x00007000ff0677ac */ /* 0x000e220008000a00 */
[----:B------:R-:W-:Y:S01]  /*0090*/  IMAD.MOV.U32 R4, RZ, RZ, 0x1 ;  /* 0x00000001ff047424 */ /* 0x000fe200078e00ff */
[----:B------:R-:W1:Y:S01]  /*00a0*/  LDCU.64 UR4, c[0x0][0x358] ;  /* 0x00006b00ff0477ac */ /* 0x000e620008000a00 */
[----:B0-----:R-:W-:-:S04]  /*00b0*/  IADD3 R2, P0, PT, R0, UR6, RZ ;  /* 0x0000000600027c10 */ /* 0x001fc8000ff1e0ff */
[----:B------:R-:W-:Y:S02]  /*00c0*/  LEA.HI.X.SX32 R3, R0, UR7, 0x1, P0 ;  /* 0x0000000700037c11 */ /* 0x000fe400080f0eff */
[----:B------:R-:W-:-:S05]  /*00d0*/  PRMT R0, R4, 0x7610, R0 ;  /* 0x0000761004007816 */ /* 0x000fca0000000000 */
[----:B-1----:R-:W-:Y:S01]  /*00e0*/  STG.E.U8 desc[UR4][R2.64], R0 ;  /* 0x0000000002007986 */ /* 0x002fe2000c101104 */
[----:B------:R-:W-:Y:S05]  /*00f0*/  EXIT ;  /* 0x000000000000794d */ /* 0x000fea0003800000 */
.L_x_5:
        /* <DEDUP_REMOVED lines=16> */
.L_x_12:


//--------------------- .text._Z7cudaMaxPiPbS_    --------------------------
	.section	.text._Z7cudaMaxPiPbS_,"ax",@progbits
	.align	128
        .global         _Z7cudaMaxPiPbS_
        .type           _Z7cudaMaxPiPbS_,@function
        .size           _Z7cudaMaxPiPbS_,(.L_x_13 - _Z7cudaMaxPiPbS_)
        .other          _Z7cudaMaxPiPbS_,@"STO_CUDA_ENTRY STV_DEFAULT"
_Z7cudaMaxPiPbS_:
.text._Z7cudaMaxPiPbS_:
[----:B------:R-:W-:Y:S01]  /*0000*/  LDC R1, c[0x0][0x37c] ;  /* 0x0000df00ff017b82 */ /* 0x000fe20000000800 */
[----:B------:R-:W0:Y:S01]  /*0010*/  S2R R5, SR_CTAID.X ;  /* 0x0000000000057919 */ /* 0x000e220000002500 */
[----:B------:R-:W0:Y:S01]  /*0020*/  LDCU.64 UR6, c[0x0][0x388] ;  /* 0x00007100ff0677ac */ /* 0x000e220008000a00 */
[----:B------:R-:W1:Y:S01]  /*0030*/  LDCU.64 UR4, c[0x0][0x358] ;  /* 0x00006b00ff0477ac */ /* 0x000e620008000a00 */
[----:B0-----:R-:W-:-:S04]  /*0040*/  IADD3 R2, P0, PT, R5, UR6, RZ ;  /* 0x0000000605027c10 */ /* 0x001fc8000ff1e0ff */
[----:B------:R-:W-:-:S05]  /*0050*/  IADD3.X R3, PT, PT, RZ, UR7, RZ, P0, !PT ;  /* 0x00000007ff037c10 */ /* 0x000fca00087fe4ff */
[----:B-1----:R-:W2:Y:S02]  /*0060*/  LDG.E.U8 R2, desc[UR4][R2.64] ;  /* 0x0000000402027981 */ /* 0x002ea4000c1e1100 */
[----:B--2---:R-:W-:-:S13]  /*0070*/  ISETP.NE.AND P0, PT, R2, RZ, PT ;  /* 0x000000ff0200720c */ /* 0x004fda0003f05270 */
[----:B------:R-:W-:Y:S05]  /*0080*/  @!P0 EXIT ;  /* 0x000000000000894d */ /* 0x000fea0003800000 */
[----:B------:R-:W0:Y:S02]  /*0090*/  LDC.64 R2, c[0x0][0x380] ;  /* 0x0000e000ff027b82 */ /* 0x000e240000000a00 */
[----:B0-----:R-:W-:-:S06]  /*00a0*/  IMAD.WIDE.U32 R2, R5, 0x4, R2 ;  /* 0x0000000405027825 */ /* 0x001fcc00078e0002 */
[----:B------:R-:W2:Y:S01]  /*00b0*/  LDG.E R3, desc[UR4][R2.64] ;  /* 0x0000000402037981 */ /* 0x000ea2000c1e1900 */
[----:B------:R-:W2:Y:S03]  /*00c0*/  LDC.64 R4, c[0x0][0x390] ;  /* 0x0000e400ff047b82 */ /* 0x000ea60000000a00 */
[----:B--2---:R-:W-:Y:S01]  /*00d0*/  STG.E desc[UR4][R4.64], R3 ;  /* 0x0000000304007986 */ /* 0x004fe2000c101904 */
[----:B------:R-:W-:Y:S05]  /*00e0*/  EXIT ;  /* 0x000000000000794d */ /* 0x000fea0003800000 */
.L_x_6:
        /* <DEDUP_REMOVED lines=9> */
.L_x_13:


//--------------------- .text._Z10maxComparePiPb  --------------------------
	.section	.text._Z10maxComparePiPb,"ax",@progbits
	.align	128
        .global         _Z10maxComparePiPb
        .type           _Z10maxComparePiPb,@function
        .size           _Z10maxComparePiPb,(.L_x_14 - _Z10maxComparePiPb)
        .other          _Z10maxComparePiPb,@"STO_CUDA_ENTRY STV_DEFAULT"
_Z10maxComparePiPb:
.text._Z10maxComparePiPb:
[----:B------:R-:W-:Y:S01]  /*0000*/  LDC R1, c[0x0][0x37c] ;  /* 0x0000df00ff017b82 */ /* 0x000fe20000000800 */
[----:B------:R-:W0:Y:S07]  /*0010*/  S2R R7, SR_TID.X ;  /* 0x0000000000077919 */ /* 0x000e2e0000002100 */
[----:B------:R-:W0:Y:S01]  /*0020*/  S2UR UR4, SR_CTAID.X ;  /* 0x00000000000479c3 */ /* 0x000e220000002500 */
[----:B------:R-:W1:Y:S07]  /*0030*/  S2R R2, SR_TID.Y ;  /* 0x0000000000027919 */ /* 0x000e6e0000002200 */
[----:B------:R-:W0:Y:S08]  /*0040*/  LDC R0, c[0x0][0x360] ;  /* 0x0000d800ff007b82 */ /* 0x000e300000000800 */
[----:B------:R-:W1:Y:S08]  /*0050*/  S2UR UR5, SR_CTAID.Y ;  /* 0x00000000000579c3 */ /* 0x000e700000002600 */
[----:B------:R-:W1:Y:S01]  /*0060*/  LDC R3, c[0x0][0x364] ;  /* 0x0000d900ff037b82 */ /* 0x000e620000000800 */
[----:B0-----:R-:W-:-:S02]  /*0070*/  IMAD R7, R0, UR4, R7 ;  /* 0x0000000400077c24 */ /* 0x001fc4000f8e0207 */
[----:B-1----:R-:W-:-:S05]  /*0080*/  IMAD R0, R3, UR5, R2 ;  /* 0x0000000503007c24 */ /* 0x002fca000f8e0202 */
[----:B------:R-:W-:-:S13]  /*0090*/  ISETP.NE.AND P0, PT, R7, R0, PT ;  /* 0x000000000700720c */ /* 0x000fda0003f05270 */
[----:B------:R-:W-:Y:S05]  /*00a0*/  @!P0 EXIT ;  /* 0x000000000000894d */ /* 0x000fea0003800000 */
[----:B------:R-:W0:Y:S01]  /*00b0*/  LDC.64 R4, c[0x0][0x380] ;  /* 0x0000e000ff047b82 */ /* 0x000e220000000a00 */
[----:B------:R-:W1:Y:S01]  /*00c0*/  LDCU.64 UR4, c[0x0][0x358] ;  /* 0x00006b00ff0477ac */ /* 0x000e620008000a00 */
[----:B0-----:R-:W-:-:S04]  /*00d0*/  IMAD.WIDE R2, R7, 0x4, R4 ;  /* 0x0000000407027825 */ /* 0x001fc800078e0204 */
[----:B------:R-:W-:Y:S02]  /*00e0*/  IMAD.WIDE.U32 R4, R0, 0x4, R4 ;  /* 0x0000000400047825 */ /* 0x000fe400078e0004 */
[----:B-1----:R-:W2:Y:S04]  /*00f0*/  LDG.E R2, desc[UR4][R2.64] ;  /* 0x0000000402027981 */ /* 0x002ea8000c1e1900 */
[----:B------:R-:W2:Y:S02]  /*0100*/  LDG.E R5, desc[UR4][R4.64] ;  /* 0x0000000404057981 */ /* 0x000ea4000c1e1900 */
[----:B--2---:R-:W-:-:S13]  /*0110*/  ISETP.GE.AND P0, PT, R2, R5, PT ;  /* 0x000000050200720c */ /* 0x004fda0003f06270 */
[----:B------:R-:W-:Y:S05]  /*0120*/  @P0 EXIT ;  /* 0x000000000000094d */ /* 0x000fea0003800000 */
[----:B------:R-:W0:Y:S02]  /*0130*/  LDCU.64 UR6, c[0x0][0x388] ;  /* 0x00007100ff0677ac */ /* 0x000e240008000a00 */
[----:B0-----:R-:W-:-:S04]  /*0140*/  IADD3 R2, P0, PT, R7, UR6, RZ ;  /* 0x0000000607027c10 */ /* 0x001fc8000ff1e0ff */
[----:B------:R-:W-:-:S05]  /*0150*/  LEA.HI.X.SX32 R3, R7, UR7, 0x1, P0 ;  /* 0x0000000707037c11 */ /* 0x000fca00080f0eff */
[----:B------:R-:W-:Y:S01]  /*0160*/  STG.E.U8 desc[UR4][R2.64], RZ ;  /* 0x000000ff02007986 */ /* 0x000fe2000c101104 */
[----:B------:R-:W-:Y:S05]  /*0170*/  EXIT ;  /* 0x000000000000794d */ /* 0x000fea0003800000 */
.L_x_7:
        /* <DEDUP_REMOVED lines=16> */
.L_x_14:


//--------------------- .text._Z7cudaMinPiPbS_    --------------------------
	.section	.text._Z7cudaMinPiPbS_,"ax",@progbits
	.align	128
        .global         _Z7cudaMinPiPbS_
        .type           _Z7cudaMinPiPbS_,@function
        .size           _Z7cudaMinPiPbS_,(.L_x_15 - _Z7cudaMinPiPbS_)
        .other          _Z7cudaMinPiPbS_,@"STO_CUDA_ENTRY STV_DEFAULT"
_Z7cudaMinPiPbS_:
.text._Z7cudaMinPiPbS_:
        /* <DEDUP_REMOVED lines=15> */
.L_x_8:
        /* <DEDUP_REMOVED lines=9> */
.L_x_15:


//--------------------- .text._Z10minComparePiPb  --------------------------
	.section	.text._Z10minComparePiPb,"ax",@progbits
	.align	128
        .global         _Z10minComparePiPb
        .type           _Z10minComparePiPb,@function
        .size           _Z10minComparePiPb,(.L_x_16 - _Z10minComparePiPb)
        .other          _Z10minComparePiPb,@"STO_CUDA_ENTRY STV_DEFAULT"
_Z10minComparePiPb:
.text._Z10minComparePiPb:
        /* <DEDUP_REMOVED lines=13> */
[----:B0-----:R-:W-:-:S06]  /*00d0*/  IMAD.WIDE R2, R9, 0x4, R4 ;  /* 0x0000000409027825 */ /* 0x001fcc00078e0204 */
[----:B-1----:R-:W2:Y:S01]  /*00e0*/  LDG.E R2, desc[UR4][R2.64] ;  /* 0x0000000402027981 */ /* 0x002ea2000c1e1900 */
[----:B------:R-:W-:Y:S01]  /*00f0*/  IMAD.WIDE.U32 R4, R0, 0x4, R4 ;  /* 0x0000000400047825 */ /* 0x000fe200078e0004 */
[----:B--2---:R-:W-:-:S13]  /*0100*/  ISETP.NE.AND P0, PT, R2, RZ, PT ;  /* 0x000000ff0200720c */ /* 0x004fda0003f05270 */
[----:B------:R-:W0:Y:S02]  /*0110*/  @!P0 LDC.64 R6, c[0x0][0x388] ;  /* 0x0000e200ff068b82 */ /* 0x000e240000000a00 */
[----:B0-----:R-:W-:-:S04]  /*0120*/  @!P0 IADD3 R6, P1, PT, R9, R6, RZ ;  /* 0x0000000609068210 */ /* 0x001fc80007f3e0ff */
[----:B------:R-:W-:-:S05]  /*0130*/  @!P0 LEA.HI.X.SX32 R7, R9, R7, 0x1, P1 ;  /* 0x0000000709078211 */ /* 0x000fca00008f0eff */
[----:B------:R0:W-:Y:S01]  /*0140*/  @!P0 STG.E.U8 desc[UR4][R6.64], RZ ;  /* 0x000000ff06008986 */ /* 0x0001e2000c101104 */
[----:B------:R-:W-:Y:S05]  /*0150*/  @!P0 EXIT ;  /* 0x000000000000894d */ /* 0x000fea0003800000 */
[----:B------:R-:W2:Y:S02]  /*0160*/  LDG.E R5, desc[UR4][R4.64] ;  /* 0x0000000404057981 */ /* 0x000ea4000c1e1900 */
[----:B--2---:R-:W-:-:S13]  /*0170*/  ISETP.GT.AND P0, PT, R2, R5, PT ;  /* 0x000000050200720c */ /* 0x004fda0003f04270 */
[----:B------:R-:W-:Y:S05]  /*0180*/  @!P0 EXIT ;  /* 0x000000000000894d */ /* 0x000fea0003800000 */
[----:B------:R-:W1:Y:S02]  /*0190*/  LDCU.64 UR6, c[0x0][0x388] ;  /* 0x00007100ff0677ac */ /* 0x000e640008000a00 */
[----:B-1----:R-:W-:-:S04]  /*01a0*/  IADD3 R2, P0, PT, R9, UR6, RZ ;  /* 0x0000000609027c10 */ /* 0x002fc8000ff1e0ff */
[----:B------:R-:W-:-:S05]  /*01b0*/  LEA.HI.X.SX32 R3, R9, UR7, 0x1, P0 ;  /* 0x0000000709037c11 */ /* 0x000fca00080f0eff */
[----:B------:R-:W-:Y:S01]  /*01c0*/  STG.E.U8 desc[UR4][R2.64], RZ ;  /* 0x000000ff02007986 */ /* 0x000fe2000c101104 */
[----:B------:R-:W-:Y:S05]  /*01d0*/  EXIT ;  /* 0x000000000000794d */ /* 0x000fea0003800000 */
.L_x_9:
        /* <DEDUP_REMOVED lines=10> */
.L_x_16:


//--------------------- .nv.shared.reserved.0     --------------------------
	.section	.nv.shared.reserved.0,"aw",@nobits
	.weak		__nv_reservedSMEM_offset_0_alias
	.size		__nv_reservedSMEM_offset_0_alias, 0, 64
	.other		__nv_reservedSMEM_offset_0_alias,@"STO_CUDA_RESERVED_SHARED STV_DEFAULT"
__nv_reservedSMEM_offset_0_alias:
	.zero		0
	.zero		64


//--------------------- .nv.constant0._Z9zeroTablePPi --------------------------
	.section	.nv.constant0._Z9zeroTablePPi,"a",@progbits
	.sectionflags	@""
	.align	4
.nv.constant0._Z9zeroTablePPi:
	.zero		904


//--------------------- .nv.constant0._Z10fillColumnPiPS_S_ --------------------------
	.section	.nv.constant0._Z10fillColumnPiPS_S_,"a",@progbits
	.sectionflags	@""
	.align	4
.nv.constant0._Z10fillColumnPiPS_S_:
	.zero		920


//--------------------- .nv.constant0._Z12cudaBoolFillPbi --------------------------
	.section	.nv.constant0._Z12cudaBoolFillPbi,"a",@progbits
	.sectionflags	@""
	.align	4
.nv.constant0._Z12cudaBoolFillPbi:
	.zero		908


//--------------------- .nv.constant0._Z7cudaMaxPiPbS_ --------------------------
	.section	.nv.constant0._Z7cudaMaxPiPbS_,"a",@progbits
	.sectionflags	@""
	.align	4
.nv.constant0._Z7cudaMaxPiPbS_:
	.zero		920


//--------------------- .nv.constant0._Z10maxComparePiPb --------------------------
	.section	.nv.constant0._Z10maxComparePiPb,"a",@progbits
	.sectionflags	@""
	.align	4
.nv.constant0._Z10maxComparePiPb:
	.zero		912


//--------------------- .nv.constant0._Z7cudaMinPiPbS_ --------------------------
	.section	.nv.constant0._Z7cudaMinPiPbS_,"a",@progbits
	.sectionflags	@""
	.align	4
.nv.constant0._Z7cudaMinPiPbS_:
	.zero		920


//--------------------- .nv.constant0._Z10minComparePiPb --------------------------
	.section	.nv.constant0._Z10minComparePiPb,"a",@progbits
	.sectionflags	@""
	.align	4
.nv.constant0._Z10minComparePiPb:
	.zero		912


//--------------------- SYMBOLS --------------------------

	.type		.nv.reservedSmem.offset0,@object
	.size		.nv.reservedSmem.offset0,0x4
